//
// Generated by NVIDIA NVVM Compiler
//
// Compiler Build ID: CL-36424714
// Cuda compilation tools, release 13.0, V13.0.88
// Based on NVVM 20.0.0
//

.version 9.0
.target sm_100
.address_size 64

	// .globl	scale_f32

.visible .entry scale_f32(
	.param .u64 .ptr .align 1 scale_f32_param_0,
	.param .u64 .ptr .align 1 scale_f32_param_1,
	.param .f32 scale_f32_param_2,
	.param .u32 scale_f32_param_3
)
{
	.reg .pred 	%p<2>;
	.reg .b32 	%r<6>;
	.reg .b32 	%f<4>;
	.reg .b64 	%rd<8>;

	ld.param.u64 	%rd1, [scale_f32_param_0];
	ld.param.u64 	%rd2, [scale_f32_param_1];
	ld.param.f32 	%f1, [scale_f32_param_2];
	ld.param.u32 	%r2, [scale_f32_param_3];
	mov.u32 	%r3, %ntid.x;
	mov.u32 	%r4, %ctaid.x;
	mov.u32 	%r5, %tid.x;
	mad.lo.s32 	%r1, %r3, %r4, %r5;
	setp.ge.s32 	%p1, %r1, %r2;
	@%p1 bra 	$L__BB0_2;
	cvta.to.global.u64 	%rd3, %rd1;
	cvta.to.global.u64 	%rd4, %rd2;
	mul.wide.s32 	%rd5, %r1, 4;
	add.s64 	%rd6, %rd3, %rd5;
	ld.global.f32 	%f2, [%rd6];
	mul.f32 	%f3, %f1, %f2;
	add.s64 	%rd7, %rd4, %rd5;
	st.global.f32 	[%rd7], %f3;
$L__BB0_2:
	ret;

}


// ===== COMPILED SASS (sm_100) =====

	.target	sm_100

	.elftype	@"ET_EXEC"


//--------------------- .note.nv.tkinfo           --------------------------
	.section	.note.nv.tkinfo,"",@"SHT_NOTE"
	.sectionflags	@"SHF_NOTE_NV_TKINFO"
	.tkinfo
        /*0018*/ 	.word	0x00000002
        /*0030*/ 	.string	""
        /*0030*/ 	.string	"ptxas"
        /*0030*/ 	.string	"Cuda compilation tools, release 13.0, V13.0.88"
        /*0030*/ 	.string	"Build cuda_13.0.r13.0/compiler.36424714_0"
        /*0030*/ 	.string	"-arch sm_100 -m 64 "



//--------------------- .note.nv.cuinfo           --------------------------
	.section	.note.nv.cuinfo,"",@"SHT_NOTE"
	.sectionflags	@"SHF_NOTE_NV_CUINFO"
        /*0018*/ 	.short	0x0002
        /*001a*/ 	.short	0x0064
        /*001c*/ 	.short	0x0082
	.zero		2


//--------------------- .nv.info                  --------------------------
	.section	.nv.info,"",@"SHT_CUDA_INFO"
	.align	4


	//----- nvinfo : EIATTR_REGCOUNT
	.align		4
        /*0000*/ 	.byte	0x04, 0x2f
        /*0002*/ 	.short	(.L_1 - .L_0)
	.align		4
.L_0:
        /*0004*/ 	.word	index@(scale_f32)
        /*0008*/ 	.word	0x0000000a


	//----- nvinfo : EIATTR_FRAME_SIZE
	.align		4
.L_1:
        /*000c*/ 	.byte	0x04, 0x11
        /*000e*/ 	.short	(.L_3 - .L_2)
	.align		4
.L_2:
        /*0010*/ 	.word	index@(scale_f32)
        /*0014*/ 	.word	0x00000000


	//----- nvinfo : EIATTR_MIN_STACK_SIZE
	.align		4
.L_3:
        /*0018*/ 	.byte	0x04, 0x12
        /*001a*/ 	.short	(.L_5 - .L_4)
	.align		4
.L_4:
        /*001c*/ 	.word	index@(scale_f32)
        /*0020*/ 	.word	0x00000000
.L_5:


//--------------------- .nv.compat                --------------------------
	.section	.nv.compat,"",@"SHT_CUDA_COMPAT_INFO"
	.align	4
        /*0000*/ 	.byte	0x02, 0x09, 0x00, 0x00, 0x02, 0x02, 0x01, 0x00, 0x02, 0x05, 0x05, 0x00, 0x03, 0x07, 0x01, 0x01
        /*0010*/ 	.byte	0x02, 0x03, 0x00, 0x00, 0x02, 0x06, 0x01, 0x00, 0x04, 0x0b, 0x08, 0x00, 0x09, 0x00, 0x00, 0x00
        /*0020*/ 	.byte	0x00, 0x00, 0x00, 0x00


//--------------------- .nv.info.scale_f32        --------------------------
	.section	.nv.info.scale_f32,"",@"SHT_CUDA_INFO"
	.sectionflags	@""
	.align	4


	//----- nvinfo : EIATTR_CUDA_API_VERSION
	.align		4
        /*0000*/ 	.byte	0x04, 0x37
        /*0002*/ 	.short	(.L_7 - .L_6)
.L_6:
        /*0004*/ 	.word	0x00000082


	//----- nvinfo : EIATTR_KPARAM_INFO
	.align		4
.L_7:
        /*0008*/ 	.byte	0x04, 0x17
        /*000a*/ 	.short	(.L_9 - .L_8)
.L_8:
        /*000c*/ 	.word	0x00000000
        /*0010*/ 	.short	0x0003
        /*0012*/ 	.short	0x0014
        /*0014*/ 	.byte	0x00, 0xf0, 0x11, 0x00


	//----- nvinfo : EIATTR_KPARAM_INFO
	.align		4
.L_9:
        /*0018*/ 	.byte	0x04, 0x17
        /*001a*/ 	.short	(.L_11 - .L_10)
.L_10:
        /*001c*/ 	.word	0x00000000
        /*0020*/ 	.short	0x0002
        /*0022*/ 	.short	0x0010
        /*0024*/ 	.byte	0x00, 0xf0, 0x11, 0x00


	//----- nvinfo : EIATTR_KPARAM_INFO
	.align		4
.L_11:
        /*0028*/ 	.byte	0x04, 0x17
        /*002a*/ 	.short	(.L_13 - .L_12)
.L_12:
        /*002c*/ 	.word	0x00000000
        /*0030*/ 	.short	0x0001
        /*0032*/ 	.short	0x0008
        /*0034*/ 	.byte	0x00, 0xf5, 0x21, 0x00


	//----- nvinfo : EIATTR_KPARAM_INFO
	.align		4
.L_13:
        /*0038*/ 	.byte	0x04, 0x17
        /*003a*/ 	.short	(.L_15 - .L_14)
.L_14:
        /*003c*/ 	.word	0x00000000
        /*0040*/ 	.short	0x0000
        /*0042*/ 	.short	0x0000
        /*0044*/ 	.byte	0x00, 0xf5, 0x21, 0x00


	//----- nvinfo : EIATTR_SPARSE_MMA_MASK
	.align		4
.L_15:
        /*0048*/ 	.byte	0x03, 0x50
        /*004a*/ 	.short	0x0000


	//----- nvinfo : EIATTR_MAXREG_COUNT
	.align		4
        /*004c*/ 	.byte	0x03, 0x1b
        /*004e*/ 	.short	0x00ff


	//----- nvinfo : EIATTR_MERCURY_ISA_VERSION
	.align		4
        /*0050*/ 	.byte	0x03, 0x5f
        /*0052*/ 	.short	0x0101


	//----- nvinfo : EIATTR_VRC_CTA_INIT_COUNT
	.align		4
        /*0054*/ 	.byte	0x02, 0x4a
	.zero		1
	.zero		1


	//----- nvinfo : EIATTR_EXIT_INSTR_OFFSETS
	.align		4
        /*0058*/ 	.byte	0x04, 0x1c
        /*005a*/ 	.short	(.L_17 - .L_16)


	//   ....[0]....
.L_16:
        /*005c*/ 	.word	0x00000070


	//   ....[1]....
        /*0060*/ 	.word	0x00000110


	//----- nvinfo : EIATTR_CBANK_PARAM_SIZE
	.align		4
.L_17:
        /*0064*/ 	.byte	0x03, 0x19
        /*0066*/ 	.short	0x0018


	//----- nvinfo : EIATTR_PARAM_CBANK
	.align		4
        /*0068*/ 	.byte	0x04, 0x0a
        /*006a*/ 	.short	(.L_19 - .L_18)
	.align		4
.L_18:
        /*006c*/ 	.word	index@(.nv.constant0.scale_f32)
        /*0070*/ 	.short	0x0380
        /*0072*/ 	.short	0x0018


	//----- nvinfo : EIATTR_SW_WAR
	.align		4
.L_19:
        /*0074*/ 	.byte	0x04, 0x36
        /*0076*/ 	.short	(.L_21 - .L_20)
.L_20:
        /*0078*/ 	.word	0x00000008
.L_21:


//--------------------- .nv.callgraph             --------------------------
	.section	.nv.callgraph,"",@"SHT_CUDA_CALLGRAPH"
	.align	4
	.sectionentsize	8
	.align		4
        /*0000*/ 	.word	0x00000000
	.align		4
        /*0004*/ 	.word	0xffffffff
	.align		4
        /*0008*/ 	.word	0x00000000
	.align		4
        /*000c*/ 	.word	0xfffffffe
	.align		4
        /*0010*/ 	.word	0x00000000
	.align		4
        /*0014*/ 	.word	0xfffffffd
	.align		4
        /*0018*/ 	.word	0x00000000
	.align		4
        /*001c*/ 	.word	0xfffffffc


//--------------------- .text.scale_f32           --------------------------
	.section	.text.scale_f32,"ax",@progbits
	.align	128
        .global         scale_f32
        .type           scale_f32,@function
        .size           scale_f32,(.L_x_1 - scale_f32)
        .other          scale_f32,@"STO_CUDA_ENTRY STV_DEFAULT"
scale_f32:
.text.scale_f32:
[----:B------:R-:W-:Y:S01]  /*0000*/  LDC R1, c[0x0][0x37c] ;  /* 0x0000df00ff017b82 */ /* 0x000fe20000000800 */
[----:B------:R-:W0:Y:S01]  /*0010*/  S2R R7, SR_CTAID.X ;  /* 0x0000000000077919 */ /* 0x000e220000002500 */
[----:B------:R-:W0:Y:S01]  /*0020*/  LDCU UR4, c[0x0][0x360] ;  /* 0x00006c00ff0477ac */ /* 0x000e220008000800 */
[----:B------:R-:W0:Y:S01]  /*0030*/  S2R R0, SR_TID.X ;  /* 0x0000000000007919 */ /* 0x000e220000002100 */
[----:B------:R-:W1:Y:S01]  /*0040*/  LDCU UR5, c[0x0][0x394] ;  /* 0x00007280ff0577ac */ /* 0x000e620008000800 */
[----:B0-----:R-:W-:-:S05]  /*0050*/  IMAD R7, R7, UR4, R0 ;  /* 0x0000000407077c24 */ /* 0x001fca000f8e0200 */
[----:B-1----:R-:W-:-:S13]  /*0060*/  ISETP.GE.AND P0, PT, R7, UR5, PT ;  /* 0x0000000507007c0c */ /* 0x002fda000bf06270 */
[----:B------:R-:W-:Y:S05]  /*0070*/  @P0 EXIT ;  /* 0x000000000000094d */ /* 0x000fea0003800000 */
[----:B------:R-:W0:Y:S01]  /*0080*/  LDC.64 R2, c[0x0][0x380] ;  /* 0x0000e000ff027b82 */ /* 0x000e220000000a00 */
[----:B------:R-:W1:Y:S01]  /*0090*/  LDCU.64 UR4, c[0x0][0x358] ;  /* 0x00006b00ff0477ac */ /* 0x000e620008000a00 */
[----:B------:R-:W2:Y:S06]  /*00a0*/  LDCU UR6, c[0x0][0x390] ;  /* 0x00007200ff0677ac */ /* 0x000eac0008000800 */
[----:B------:R-:W3:Y:S01]  /*00b0*/  LDC.64 R4, c[0x0][0x388] ;  /* 0x0000e200ff047b82 */ /* 0x000ee20000000a00 */
[----:B0-----:R-:W-:-:S06]  /*00c0*/  IMAD.WIDE R2, R7, 0x4, R2 ;  /* 0x0000000407027825 */ /* 0x001fcc00078e0202 */
[----:B-1----:R-:W2:Y:S01]  /*00d0*/  LDG.E R2, desc[UR4][R2.64] ;  /* 0x0000000402027981 */ /* 0x002ea2000c1e1900 */
[----:B---3--:R-:W-:-:S04]  /*00e0*/  IMAD.WIDE R4, R7, 0x4, R4 ;  /* 0x0000000407047825 */ /* 0x008fc800078e0204 */
[----:B--2---:R-:W-:-:S05]  /*00f0*/  FMUL R7, R2, UR6 ;  /* 0x0000000602077c20 */ /* 0x004fca0008400000 */
[----:B------:R-:W-:Y:S01]  /*0100*/  STG.E desc[UR4][R4.64], R7 ;  /* 0x0000000704007986 */ /* 0x000fe2000c101904 */
[----:B------:R-:W-:Y:S05]  /*0110*/  EXIT ;  /* 0x000000000000794d */ /* 0x000fea0003800000 */
.L_x_0:
[----:B------:R-:W-:-:S00]  /*0120*/  BRA `(.L_x_0) ;  /* 0xfffffffc00fc7947 */ /* 0x000fc0000383ffff */
[----:B------:R-:W-:-:S00]  /*0130*/  NOP ;  /* 0x0000000000007918 */ /* 0x000fc00000000000 */
        /* <DEDUP_REMOVED lines=12> */
.L_x_1:


//--------------------- .nv.shared.reserved.0     --------------------------
	.section	.nv.shared.reserved.0,"aw",@nobits
	.weak		__nv_reservedSMEM_offset_0_alias
	.size		__nv_reservedSMEM_offset_0_alias, 0, 64
	.other		__nv_reservedSMEM_offset_0_alias,@"STO_CUDA_RESERVED_SHARED STV_DEFAULT"
__nv_reservedSMEM_offset_0_alias:
	.zero		0
	.zero		64


//--------------------- .nv.constant0.scale_f32   --------------------------
	.section	.nv.constant0.scale_f32,"a",@progbits
	.sectionflags	@""
	.align	4
.nv.constant0.scale_f32:
	.zero		920


//--------------------- SYMBOLS --------------------------

	.type		.nv.reservedSmem.offset0,@object
	.size		.nv.reservedSmem.offset0,0x4
